//
// Generated by NVIDIA NVVM Compiler
//
// Compiler Build ID: CL-36424714
// Cuda compilation tools, release 13.0, V13.0.88
// Based on NVVM 20.0.0
//

.version 9.0
.target sm_100
.address_size 64

	// .globl	_Z27optimized_gpu_search_kernelP4nodePciiPi
// _ZZ27optimized_gpu_search_kernelP4nodePciiPiE11shared_text has been demoted

.visible .entry _Z27optimized_gpu_search_kernelP4nodePciiPi(
	.param .u64 .ptr .align 1 _Z27optimized_gpu_search_kernelP4nodePciiPi_param_0,
	.param .u64 .ptr .align 1 _Z27optimized_gpu_search_kernelP4nodePciiPi_param_1,
	.param .u32 _Z27optimized_gpu_search_kernelP4nodePciiPi_param_2,
	.param .u32 _Z27optimized_gpu_search_kernelP4nodePciiPi_param_3,
	.param .u64 .ptr .align 1 _Z27optimized_gpu_search_kernelP4nodePciiPi_param_4
)
{
	.reg .pred 	%p<18>;
	.reg .b16 	%rs<5>;
	.reg .b32 	%r<39>;
	.reg .b64 	%rd<17>;
	// demoted variable
	.shared .align 1 .b8 _ZZ27optimized_gpu_search_kernelP4nodePciiPiE11shared_text[1024];
	ld.param.u64 	%rd7, [_Z27optimized_gpu_search_kernelP4nodePciiPi_param_0];
	ld.param.u64 	%rd5, [_Z27optimized_gpu_search_kernelP4nodePciiPi_param_1];
	ld.param.u32 	%r14, [_Z27optimized_gpu_search_kernelP4nodePciiPi_param_2];
	ld.param.u32 	%r15, [_Z27optimized_gpu_search_kernelP4nodePciiPi_param_3];
	ld.param.u64 	%rd6, [_Z27optimized_gpu_search_kernelP4nodePciiPi_param_4];
	cvta.to.global.u64 	%rd1, %rd7;
	mov.u32 	%r16, %ctaid.x;
	mov.u32 	%r1, %ntid.x;
	mov.u32 	%r2, %tid.x;
	mad.lo.s32 	%r17, %r16, %r1, %r2;
	mul.lo.s32 	%r3, %r15, %r17;
	setp.lt.s32 	%p1, %r15, 1;
	@%p1 bra 	$L__BB0_5;
	cvta.to.global.u64 	%rd2, %rd5;
	mov.b32 	%r35, 0;
$L__BB0_2:
	add.s32 	%r5, %r35, %r2;
	setp.ge.s32 	%p2, %r5, %r15;
	add.s32 	%r6, %r5, %r3;
	setp.ge.s32 	%p3, %r6, %r14;
	or.pred  	%p4, %p2, %p3;
	@%p4 bra 	$L__BB0_4;
	cvt.s64.s32 	%rd8, %r6;
	add.s64 	%rd9, %rd2, %rd8;
	ld.global.u8 	%rs1, [%rd9];
	mov.u32 	%r20, _ZZ27optimized_gpu_search_kernelP4nodePciiPiE11shared_text;
	add.s32 	%r21, %r20, %r5;
	st.shared.u8 	[%r21], %rs1;
$L__BB0_4:
	add.s32 	%r35, %r35, %r1;
	setp.lt.s32 	%p5, %r35, %r15;
	@%p5 bra 	$L__BB0_2;
$L__BB0_5:
	setp.lt.s32 	%p6, %r15, 1;
	bar.sync 	0;
	setp.ge.s32 	%p7, %r3, %r14;
	or.pred  	%p8, %p6, %p7;
	@%p8 bra 	$L__BB0_13;
	cvta.to.global.u64 	%rd3, %rd6;
	mov.b32 	%r36, 0;
$L__BB0_7:
	mov.b32 	%r38, 0;
	mov.u32 	%r37, %r36;
$L__BB0_8:
	mov.u32 	%r24, _ZZ27optimized_gpu_search_kernelP4nodePciiPiE11shared_text;
	add.s32 	%r25, %r24, %r37;
	ld.shared.u8 	%rs2, [%r25];
	mul.wide.s32 	%rd10, %r38, 2088;
	add.s64 	%rd4, %rd1, %rd10;
	shr.u16 	%rs3, %rs2, 5;
	cvt.u32.u16 	%r26, %rs3;
	mul.wide.u32 	%rd11, %r26, 4;
	add.s64 	%rd12, %rd4, %rd11;
	ld.global.u32 	%r27, [%rd12];
	and.b16  	%rs4, %rs2, 31;
	cvt.u32.u16 	%r28, %rs4;
	shr.u32 	%r29, %r27, %r28;
	and.b32  	%r30, %r29, 1;
	setp.eq.b32 	%p9, %r30, 1;
	not.pred 	%p10, %p9;
	@%p10 bra 	$L__BB0_12;
	ld.global.u32 	%r38, [%rd4+32];
	mul.wide.s32 	%rd13, %r38, 2088;
	add.s64 	%rd14, %rd1, %rd13;
	ld.global.u32 	%r31, [%rd14+36];
	setp.eq.s32 	%p11, %r31, 0;
	@%p11 bra 	$L__BB0_11;
	add.s32 	%r32, %r37, %r3;
	mul.wide.s32 	%rd15, %r32, 4;
	add.s64 	%rd16, %rd3, %rd15;
	atom.global.add.u32 	%r33, [%rd16], 1;
$L__BB0_11:
	add.s32 	%r37, %r37, 1;
	setp.lt.s32 	%p12, %r37, %r15;
	setp.ne.s32 	%p13, %r38, -1;
	and.pred  	%p14, %p13, %p12;
	@%p14 bra 	$L__BB0_8;
$L__BB0_12:
	add.s32 	%r36, %r36, 1;
	setp.lt.s32 	%p15, %r36, %r15;
	add.s32 	%r34, %r36, %r3;
	setp.lt.s32 	%p16, %r34, %r14;
	and.pred  	%p17, %p15, %p16;
	@%p17 bra 	$L__BB0_7;
$L__BB0_13:
	ret;

}


// ===== COMPILED SASS (sm_100) =====

	.target	sm_100

	.elftype	@"ET_EXEC"


//--------------------- .note.nv.tkinfo           --------------------------
	.section	.note.nv.tkinfo,"",@"SHT_NOTE"
	.sectionflags	@"SHF_NOTE_NV_TKINFO"
	.tkinfo
        /*0018*/ 	.word	0x00000002
        /*0030*/ 	.string	""
        /*0030*/ 	.string	"ptxas"
        /*0030*/ 	.string	"Cuda compilation tools, release 13.0, V13.0.88"
        /*0030*/ 	.string	"Build cuda_13.0.r13.0/compiler.36424714_0"
        /*0030*/ 	.string	"-arch sm_100 -m 64 "



//--------------------- .note.nv.cuinfo           --------------------------
	.section	.note.nv.cuinfo,"",@"SHT_NOTE"
	.sectionflags	@"SHF_NOTE_NV_CUINFO"
        /*0018*/ 	.short	0x0002
        /*001a*/ 	.short	0x0064
        /*001c*/ 	.short	0x0082
	.zero		2


//--------------------- .nv.info                  --------------------------
	.section	.nv.info,"",@"SHT_CUDA_INFO"
	.align	4


	//----- nvinfo : EIATTR_REGCOUNT
	.align		4
        /*0000*/ 	.byte	0x04, 0x2f
        /*0002*/ 	.short	(.L_1 - .L_0)
	.align		4
.L_0:
        /*0004*/ 	.word	index@(_Z27optimized_gpu_search_kernelP4nodePciiPi)
        /*0008*/ 	.word	0x00000010


	//----- nvinfo : EIATTR_FRAME_SIZE
	.align		4
.L_1:
        /*000c*/ 	.byte	0x04, 0x11
        /*000e*/ 	.short	(.L_3 - .L_2)
	.align		4
.L_2:
        /*0010*/ 	.word	index@(_Z27optimized_gpu_search_kernelP4nodePciiPi)
        /*0014*/ 	.word	0x00000000


	//----- nvinfo : EIATTR_MIN_STACK_SIZE
	.align		4
.L_3:
        /*0018*/ 	.byte	0x04, 0x12
        /*001a*/ 	.short	(.L_5 - .L_4)
	.align		4
.L_4:
        /*001c*/ 	.word	index@(_Z27optimized_gpu_search_kernelP4nodePciiPi)
        /*0020*/ 	.word	0x00000000
.L_5:


//--------------------- .nv.compat                --------------------------
	.section	.nv.compat,"",@"SHT_CUDA_COMPAT_INFO"
	.align	4
        /*0000*/ 	.byte	0x02, 0x09, 0x00, 0x00, 0x02, 0x02, 0x01, 0x00, 0x02, 0x05, 0x05, 0x00, 0x03, 0x07, 0x01, 0x01
        /*0010*/ 	.byte	0x02, 0x03, 0x00, 0x00, 0x02, 0x06, 0x01, 0x00, 0x04, 0x0b, 0x08, 0x00, 0x09, 0x00, 0x00, 0x00
        /*0020*/ 	.byte	0x00, 0x00, 0x00, 0x00


//--------------------- .nv.info._Z27optimized_gpu_search_kernelP4nodePciiPi --------------------------
	.section	.nv.info._Z27optimized_gpu_search_kernelP4nodePciiPi,"",@"SHT_CUDA_INFO"
	.sectionflags	@""
	.align	4


	//----- nvinfo : EIATTR_CUDA_API_VERSION
	.align		4
        /*0000*/ 	.byte	0x04, 0x37
        /*0002*/ 	.short	(.L_7 - .L_6)
.L_6:
        /*0004*/ 	.word	0x00000082


	//----- nvinfo : EIATTR_KPARAM_INFO
	.align		4
.L_7:
        /*0008*/ 	.byte	0x04, 0x17
        /*000a*/ 	.short	(.L_9 - .L_8)
.L_8:
        /*000c*/ 	.word	0x00000000
        /*0010*/ 	.short	0x0004
        /*0012*/ 	.short	0x0018
        /*0014*/ 	.byte	0x00, 0xf5, 0x21, 0x00


	//----- nvinfo : EIATTR_KPARAM_INFO
	.align		4
.L_9:
        /*0018*/ 	.byte	0x04, 0x17
        /*001a*/ 	.short	(.L_11 - .L_10)
.L_10:
        /*001c*/ 	.word	0x00000000
        /*0020*/ 	.short	0x0003
        /*0022*/ 	.short	0x0014
        /*0024*/ 	.byte	0x00, 0xf0, 0x11, 0x00


	//----- nvinfo : EIATTR_KPARAM_INFO
	.align		4
.L_11:
        /*0028*/ 	.byte	0x04, 0x17
        /*002a*/ 	.short	(.L_13 - .L_12)
.L_12:
        /*002c*/ 	.word	0x00000000
        /*0030*/ 	.short	0x0002
        /*0032*/ 	.short	0x0010
        /*0034*/ 	.byte	0x00, 0xf0, 0x11, 0x00


	//----- nvinfo : EIATTR_KPARAM_INFO
	.align		4
.L_13:
        /*0038*/ 	.byte	0x04, 0x17
        /*003a*/ 	.short	(.L_15 - .L_14)
.L_14:
        /*003c*/ 	.word	0x00000000
        /*0040*/ 	.short	0x0001
        /*0042*/ 	.short	0x0008
        /*0044*/ 	.byte	0x00, 0xf5, 0x21, 0x00


	//----- nvinfo : EIATTR_KPARAM_INFO
	.align		4
.L_15:
        /*0048*/ 	.byte	0x04, 0x17
        /*004a*/ 	.short	(.L_17 - .L_16)
.L_16:
        /*004c*/ 	.word	0x00000000
        /*0050*/ 	.short	0x0000
        /*0052*/ 	.short	0x0000
        /*0054*/ 	.byte	0x00, 0xf5, 0x21, 0x00


	//----- nvinfo : EIATTR_SPARSE_MMA_MASK
	.align		4
.L_17:
        /*0058*/ 	.byte	0x03, 0x50
        /*005a*/ 	.short	0x0000


	//----- nvinfo : EIATTR_MAXREG_COUNT
	.align		4
        /*005c*/ 	.byte	0x03, 0x1b
        /*005e*/ 	.short	0x00ff


	//----- nvinfo : EIATTR_NUM_BARRIERS
	.align		4
        /*0060*/ 	.byte	0x02, 0x4c
        /*0062*/ 	.byte	0x01
	.zero		1


	//----- nvinfo : EIATTR_MERCURY_ISA_VERSION
	.align		4
        /*0064*/ 	.byte	0x03, 0x5f
        /*0066*/ 	.short	0x0101


	//----- nvinfo : EIATTR_VRC_CTA_INIT_COUNT
	.align		4
        /*0068*/ 	.byte	0x02, 0x4a
	.zero		1
	.zero		1


	//----- nvinfo : EIATTR_EXIT_INSTR_OFFSETS
	.align		4
        /*006c*/ 	.byte	0x04, 0x1c
        /*006e*/ 	.short	(.L_19 - .L_18)


	//   ....[0]....
.L_18:
        /*0070*/ 	.word	0x00000240


	//   ....[1]....
        /*0074*/ 	.word	0x00000490


	//   ....[2]....
        /*0078*/ 	.word	0x000004b0


	//----- nvinfo : EIATTR_CRS_STACK_SIZE
	.align		4
.L_19:
        /*007c*/ 	.byte	0x04, 0x1e
        /*007e*/ 	.short	(.L_21 - .L_20)
.L_20:
        /*0080*/ 	.word	0x00000000


	//----- nvinfo : EIATTR_CBANK_PARAM_SIZE
	.align		4
.L_21:
        /*0084*/ 	.byte	0x03, 0x19
        /*0086*/ 	.short	0x0020


	//----- nvinfo : EIATTR_PARAM_CBANK
	.align		4
        /*0088*/ 	.byte	0x04, 0x0a
        /*008a*/ 	.short	(.L_23 - .L_22)
	.align		4
.L_22:
        /*008c*/ 	.word	index@(.nv.constant0._Z27optimized_gpu_search_kernelP4nodePciiPi)
        /*0090*/ 	.short	0x0380
        /*0092*/ 	.short	0x0020


	//----- nvinfo : EIATTR_SW_WAR
	.align		4
.L_23:
        /*0094*/ 	.byte	0x04, 0x36
        /*0096*/ 	.short	(.L_25 - .L_24)
.L_24:
        /*0098*/ 	.word	0x00000008
.L_25:


//--------------------- .nv.callgraph             --------------------------
	.section	.nv.callgraph,"",@"SHT_CUDA_CALLGRAPH"
	.align	4
	.sectionentsize	8
	.align		4
        /*0000*/ 	.word	0x00000000
	.align		4
        /*0004*/ 	.word	0xffffffff
	.align		4
        /*0008*/ 	.word	0x00000000
	.align		4
        /*000c*/ 	.word	0xfffffffe
	.align		4
        /*0010*/ 	.word	0x00000000
	.align		4
        /*0014*/ 	.word	0xfffffffd
	.align		4
        /*0018*/ 	.word	0x00000000
	.align		4
        /*001c*/ 	.word	0xfffffffc


//--------------------- .text._Z27optimized_gpu_search_kernelP4nodePciiPi --------------------------
	.section	.text._Z27optimized_gpu_search_kernelP4nodePciiPi,"ax",@progbits
	.align	128
        .global         _Z27optimized_gpu_search_kernelP4nodePciiPi
        .type           _Z27optimized_gpu_search_kernelP4nodePciiPi,@function
        .size           _Z27optimized_gpu_search_kernelP4nodePciiPi,(.L_x_9 - _Z27optimized_gpu_search_kernelP4nodePciiPi)
        .other          _Z27optimized_gpu_search_kernelP4nodePciiPi,@"STO_CUDA_ENTRY STV_DEFAULT"
_Z27optimized_gpu_search_kernelP4nodePciiPi:
.text._Z27optimized_gpu_search_kernelP4nodePciiPi:
[----:B------:R-:W-:Y:S01]  /*0000*/  LDC R1, c[0x0][0x37c] ;  /* 0x0000df00ff017b82 */ /* 0x000fe20000000800 */
[----:B------:R-:W0:Y:S01]  /*0010*/  LDCU UR5, c[0x0][0x394] ;  /* 0x00007280ff0577ac */ /* 0x000e220008000800 */
[----:B------:R-:W1:Y:S06]  /*0020*/  S2R R6, SR_TID.X ;  /* 0x0000000000067919 */ /* 0x000e6c0000002100 */
[----:B------:R-:W1:Y:S01]  /*0030*/  S2UR UR4, SR_CTAID.X ;  /* 0x00000000000479c3 */ /* 0x000e620000002500 */
[----:B------:R-:W2:Y:S07]  /*0040*/  LDCU.64 UR8, c[0x0][0x358] ;  /* 0x00006b00ff0877ac */ /* 0x000eae0008000a00 */
[----:B------:R-:W1:Y:S01]  /*0050*/  LDC R5, c[0x0][0x360] ;  /* 0x0000d800ff057b82 */ /* 0x000e620000000800 */
[----:B0-----:R-:W-:-:S05]  /*0060*/  IMAD.U32 R7, RZ, RZ, UR5 ;  /* 0x00000005ff077e24 */ /* 0x001fca000f8e00ff */
[----:B------:R-:W-:Y:S01]  /*0070*/  ISETP.GE.AND P0, PT, R7, 0x1, PT ;  /* 0x000000010700780c */ /* 0x000fe20003f06270 */
[----:B-1----:R-:W-:-:S04]  /*0080*/  IMAD R0, R5, UR4, R6 ;  /* 0x0000000405007c24 */ /* 0x002fc8000f8e0206 */
[----:B------:R-:W-:-:S08]  /*0090*/  IMAD R0, R0, R7, RZ ;  /* 0x0000000700007224 */ /* 0x000fd000078e02ff */
[----:B--2---:R-:W-:Y:S05]  /*00a0*/  @!P0 BRA `(.L_x_0) ;  /* 0x0000000000548947 */ /* 0x004fea0003800000 */
[----:B------:R-:W0:Y:S01]  /*00b0*/  LDC.64 R8, c[0x0][0x390] ;  /* 0x0000e400ff087b82 */ /* 0x000e220000000a00 */
[----:B------:R-:W-:Y:S01]  /*00c0*/  IMAD.MOV.U32 R4, RZ, RZ, RZ ;  /* 0x000000ffff047224 */ /* 0x000fe200078e00ff */
[----:B------:R-:W1:Y:S06]  /*00d0*/  LDCU.64 UR6, c[0x0][0x388] ;  /* 0x00007100ff0677ac */ /* 0x000e6c0008000a00 */
.L_x_3:
[--C-:B0-----:R-:W-:Y:S01]  /*00e0*/  IMAD.IADD R11, R6, 0x1, R4.reuse ;  /* 0x00000001060b7824 */ /* 0x101fe200078e0204 */
[----:B------:R-:W-:Y:S01]  /*00f0*/  BSSY.RECONVERGENT B0, `(.L_x_1) ;  /* 0x000000f000007945 */ /* 0x000fe20003800200 */
[----:B0-----:R-:W-:Y:S02]  /*0100*/  IMAD.MOV.U32 R7, RZ, RZ, R9 ;  /* 0x000000ffff077224 */ /* 0x001fe400078e0009 */
[----:B------:R-:W-:Y:S02]  /*0110*/  IMAD.IADD R3, R0, 0x1, R11 ;  /* 0x0000000100037824 */ /* 0x000fe400078e020b */
[----:B------:R-:W-:-:S03]  /*0120*/  IMAD.IADD R4, R5, 0x1, R4 ;  /* 0x0000000105047824 */ /* 0x000fc600078e0204 */
[----:B------:R-:W-:Y:S02]  /*0130*/  ISETP.GE.AND P0, PT, R3, R8, PT ;  /* 0x000000080300720c */ /* 0x000fe40003f06270 */
[-C--:B------:R-:W-:Y:S02]  /*0140*/  ISETP.GE.AND P1, PT, R4, R7.reuse, PT ;  /* 0x000000070400720c */ /* 0x080fe40003f26270 */
[----:B------:R-:W-:-:S13]  /*0150*/  ISETP.GE.OR P0, PT, R11, R7, P0 ;  /* 0x000000070b00720c */ /* 0x000fda0000706670 */
[----:B------:R-:W-:Y:S05]  /*0160*/  @P0 BRA `(.L_x_2) ;  /* 0x00000000001c0947 */ /* 0x000fea0003800000 */
[----:B-1----:R-:W-:-:S04]  /*0170*/  IADD3 R2, P0, PT, R3, UR6, RZ ;  /* 0x0000000603027c10 */ /* 0x002fc8000ff1e0ff */
[----:B------:R-:W-:-:S05]  /*0180*/  LEA.HI.X.SX32 R3, R3, UR7, 0x1, P0 ;  /* 0x0000000703037c11 */ /* 0x000fca00080f0eff */
[----:B------:R-:W2:Y:S01]  /*0190*/  LDG.E.U8 R2, desc[UR8][R2.64] ;  /* 0x0000000802027981 */ /* 0x000ea2000c1e1100 */
[----:B------:R-:W0:Y:S01]  /*01a0*/  S2UR UR5, SR_CgaCtaId ;  /* 0x00000000000579c3 */ /* 0x000e220000008800 */
[----:B------:R-:W-:Y:S02]  /*01b0*/  UMOV UR4, 0x400 ;  /* 0x0000040000047882 */ /* 0x000fe40000000000 */
[----:B0-----:R-:W-:-:S09]  /*01c0*/  ULEA UR4, UR5, UR4, 0x18 ;  /* 0x0000000405047291 */ /* 0x001fd2000f8ec0ff */
[----:B--2---:R0:W-:Y:S03]  /*01d0*/  STS.U8 [R11+UR4], R2 ;  /* 0x000000020b007988 */ /* 0x0041e60008000004 */
.L_x_2:
[----:B-1----:R-:W-:Y:S05]  /*01e0*/  BSYNC.RECONVERGENT B0 ;  /* 0x0000000000007941 */ /* 0x002fea0003800200 */
.L_x_1:
[----:B------:R-:W-:Y:S05]  /*01f0*/  @!P1 BRA `(.L_x_3) ;  /* 0xfffffffc00b89947 */ /* 0x000fea000383ffff */
.L_x_0:
[----:B------:R-:W1:Y:S01]  /*0200*/  LDCU UR4, c[0x0][0x390] ;  /* 0x00007200ff0477ac */ /* 0x000e620008000800 */
[----:B------:R-:W-:Y:S01]  /*0210*/  BAR.SYNC.DEFER_BLOCKING 0x0 ;  /* 0x0000000000007b1d */ /* 0x000fe20000010000 */
[----:B-1----:R-:W-:-:S04]  /*0220*/  ISETP.GE.AND P0, PT, R0, UR4, PT ;  /* 0x0000000400007c0c */ /* 0x002fc8000bf06270 */
[----:B------:R-:W-:-:S13]  /*0230*/  ISETP.LT.OR P0, PT, R7, 0x1, P0 ;  /* 0x000000010700780c */ /* 0x000fda0000701670 */
[----:B------:R-:W-:Y:S05]  /*0240*/  @P0 EXIT ;  /* 0x000000000000094d */ /* 0x000fea0003800000 */
[----:B------:R-:W-:-:S05]  /*0250*/  UMOV UR4, URZ ;  /* 0x000000ff00047c82 */ /* 0x000fca0008000000 */
.L_x_7:
[----:B------:R-:W1:Y:S01]  /*0260*/  S2UR UR6, SR_CgaCtaId ;  /* 0x00000000000679c3 */ /* 0x000e620000008800 */
[----:B------:R-:W-:Y:S02]  /*0270*/  HFMA2 R9, -RZ, RZ, 0, 0 ;  /* 0x00000000ff097431 */ /* 0x000fe400000001ff */
[----:B0-----:R-:W-:Y:S01]  /*0280*/  IMAD.U32 R11, RZ, RZ, UR4 ;  /* 0x00000004ff0b7e24 */ /* 0x001fe2000f8e00ff */
[----:B------:R-:W-:Y:S01]  /*0290*/  UMOV UR5, 0x400 ;  /* 0x0000040000057882 */ /* 0x000fe20000000000 */
[----:B------:R-:W0:Y:S03]  /*02a0*/  LDCU UR7, c[0x0][0x394] ;  /* 0x00007280ff0777ac */ /* 0x000e260008000800 */
[----:B------:R-:W2:Y:S08]  /*02b0*/  LDC.64 R2, c[0x0][0x380] ;  /* 0x0000e000ff027b82 */ /* 0x000eb00000000a00 */
[----:B---3--:R-:W3:Y:S01]  /*02c0*/  LDC.64 R4, c[0x0][0x398] ;  /* 0x0000e600ff047b82 */ /* 0x008ee20000000a00 */
[----:B01----:R-:W-:-:S12]  /*02d0*/  ULEA UR5, UR6, UR5, 0x18 ;  /* 0x0000000506057291 */ /* 0x003fd8000f8ec0ff */
.L_x_6:
[----:B0-----:R-:W0:Y:S01]  /*02e0*/  LDS.U8 R10, [R11+UR5] ;  /* 0x000000050b0a7984 */ /* 0x001e220008000000 */
[----:B--2---:R-:W-:Y:S01]  /*02f0*/  IMAD.WIDE R8, R9, 0x828, R2 ;  /* 0x0000082809087825 */ /* 0x004fe200078e0202 */
[----:B0-----:R-:W-:-:S05]  /*0300*/  SHF.R.U32.HI R7, RZ, 0x5, R10 ;  /* 0x00000005ff077819 */ /* 0x001fca000001160a */
[----:B------:R-:W-:-:S06]  /*0310*/  IMAD.WIDE.U32 R6, R7, 0x4, R8 ;  /* 0x0000000407067825 */ /* 0x000fcc00078e0008 */
[----:B------:R-:W2:Y:S02]  /*0320*/  LDG.E R7, desc[UR8][R6.64] ;  /* 0x0000000806077981 */ /* 0x000ea4000c1e1900 */
[----:B--2---:R-:W-:-:S04]  /*0330*/  SHF.R.W.U32.HI R10, RZ, R10, R7 ;  /* 0x0000000aff0a7219 */ /* 0x004fc80000011e07 */
[----:B------:R-:W-:-:S04]  /*0340*/  LOP3.LUT R10, R10, 0x1, RZ, 0xc0, !PT ;  /* 0x000000010a0a7812 */ /* 0x000fc800078ec0ff */
[----:B------:R-:W-:-:S13]  /*0350*/  ISETP.NE.U32.AND P0, PT, R10, 0x1, PT ;  /* 0x000000010a00780c */ /* 0x000fda0003f05070 */
[----:B------:R-:W-:Y:S05]  /*0360*/  @P0 BRA `(.L_x_4) ;  /* 0x0000000000340947 */ /* 0x000fea0003800000 */
[----:B------:R-:W2:Y:S02]  /*0370*/  LDG.E R9, desc[UR8][R8.64+0x20] ;  /* 0x0000200808097981 */ /* 0x000ea4000c1e1900 */
[----:B--2---:R-:W-:-:S06]  /*0380*/  IMAD.WIDE R6, R9, 0x828, R2 ;  /* 0x0000082809067825 */ /* 0x004fcc00078e0202 */
[----:B------:R-:W2:Y:S02]  /*0390*/  LDG.E R6, desc[UR8][R6.64+0x24] ;  /* 0x0000240806067981 */ /* 0x000ea4000c1e1900 */
[----:B--2---:R-:W-:-:S13]  /*03a0*/  ISETP.NE.AND P0, PT, R6, RZ, PT ;  /* 0x000000ff0600720c */ /* 0x004fda0003f05270 */
[----:B------:R-:W-:Y:S05]  /*03b0*/  @!P0 BRA `(.L_x_5) ;  /* 0x0000000000108947 */ /* 0x000fea0003800000 */
[----:B------:R-:W-:Y:S02]  /*03c0*/  IMAD.IADD R7, R0, 0x1, R11 ;  /* 0x0000000100077824 */ /* 0x000fe400078e020b */
[----:B------:R-:W-:Y:S02]  /*03d0*/  IMAD.MOV.U32 R13, RZ, RZ, 0x1 ;  /* 0x00000001ff0d7424 */ /* 0x000fe400078e00ff */
[----:B---3--:R-:W-:-:S05]  /*03e0*/  IMAD.WIDE R6, R7, 0x4, R4 ;  /* 0x0000000407067825 */ /* 0x008fca00078e0204 */
[----:B------:R0:W-:Y:S02]  /*03f0*/  REDG.E.ADD.STRONG.GPU desc[UR8][R6.64], R13 ;  /* 0x0000000d0600798e */ /* 0x0001e4000c12e108 */
.L_x_5:
[----:B------:R-:W-:Y:S02]  /*0400*/  IADD3 R11, PT, PT, R11, 0x1, RZ ;  /* 0x000000010b0b7810 */ /* 0x000fe40007ffe0ff */
[----:B------:R-:W-:Y:S02]  /*0410*/  ISETP.NE.AND P1, PT, R9, -0x1, PT ;  /* 0xffffffff0900780c */ /* 0x000fe40003f25270 */
[----:B------:R-:W-:-:S13]  /*0420*/  ISETP.GE.AND P0, PT, R11, UR7, PT ;  /* 0x000000070b007c0c */ /* 0x000fda000bf06270 */
[----:B------:R-:W-:Y:S05]  /*0430*/  @!P0 BRA P1, `(.L_x_6) ;  /* 0xfffffffc00a88947 */ /* 0x000fea000083ffff */
.L_x_4:
[----:B------:R-:W1:Y:S01]  /*0440*/  LDCU.64 UR10, c[0x0][0x390] ;  /* 0x00007200ff0a77ac */ /* 0x000e620008000a00 */
[----:B------:R-:W-:-:S06]  /*0450*/  UIADD3 UR4, UPT, UPT, UR4, 0x1, URZ ;  /* 0x0000000104047890 */ /* 0x000fcc000fffe0ff */
[----:B------:R-:W-:-:S05]  /*0460*/  VIADD R2, R0, UR4 ;  /* 0x0000000400027c36 */ /* 0x000fca0008000000 */
[----:B-1----:R-:W-:Y:S01]  /*0470*/  ISETP.GE.AND P0, PT, R2, UR10, PT ;  /* 0x0000000a02007c0c */ /* 0x002fe2000bf06270 */
[----:B------:R-:W-:-:S12]  /*0480*/  UISETP.GE.AND UP0, UPT, UR4, UR11, UPT ;  /* 0x0000000b0400728c */ /* 0x000fd8000bf06270 */
[----:B------:R-:W-:Y:S05]  /*0490*/  @P0 EXIT ;  /* 0x000000000000094d */ /* 0x000fea0003800000 */
[----:B------:R-:W-:Y:S05]  /*04a0*/  BRA.U !UP0, `(.L_x_7) ;  /* 0xfffffffd086c7547 */ /* 0x000fea000b83ffff */
[----:B------:R-:W-:Y:S05]  /*04b0*/  EXIT ;  /* 0x000000000000794d */ /* 0x000fea0003800000 */
.L_x_8:
[----:B------:R-:W-:-:S00]  /*04c0*/  BRA `(.L_x_8) ;  /* 0xfffffffc00fc7947 */ /* 0x000fc0000383ffff */
[----:B------:R-:W-:-:S00]  /*04d0*/  NOP ;  /* 0x0000000000007918 */ /* 0x000fc00000000000 */
        /* <DEDUP_REMOVED lines=10> */
.L_x_9:


//--------------------- .nv.shared._Z27optimized_gpu_search_kernelP4nodePciiPi --------------------------
	.section	.nv.shared._Z27optimized_gpu_search_kernelP4nodePciiPi,"aw",@nobits
	.sectionflags	@""
.nv.shared._Z27optimized_gpu_search_kernelP4nodePciiPi:
	.zero		2048


//--------------------- .nv.shared.reserved.0     --------------------------
	.section	.nv.shared.reserved.0,"aw",@nobits
	.weak		__nv_reservedSMEM_offset_0_alias
	.size		__nv_reservedSMEM_offset_0_alias, 0, 64
	.other		__nv_reservedSMEM_offset_0_alias,@"STO_CUDA_RESERVED_SHARED STV_DEFAULT"
__nv_reservedSMEM_offset_0_alias:
	.zero		0
	.zero		64


//--------------------- .nv.constant0._Z27optimized_gpu_search_kernelP4nodePciiPi --------------------------
	.section	.nv.constant0._Z27optimized_gpu_search_kernelP4nodePciiPi,"a",@progbits
	.sectionflags	@""
	.align	4
.nv.constant0._Z27optimized_gpu_search_kernelP4nodePciiPi:
	.zero		928


//--------------------- SYMBOLS --------------------------

	.type		.nv.reservedSmem.offset0,@object
	.size		.nv.reservedSmem.offset0,0x4
	.type		.nv.reservedSmem.cap,@object
	.size		.nv.reservedSmem.cap,0x4
